//
// Generated by NVIDIA NVVM Compiler
//
// Compiler Build ID: CL-36424714
// Cuda compilation tools, release 13.0, V13.0.88
// Based on NVVM 20.0.0
//

.version 9.0
.target sm_100
.address_size 64

	// .globl	_Z12sumReductionPfS_x
// _ZZ12sumReductionPfS_xE7input_s has been demoted

.visible .entry _Z12sumReductionPfS_x(
	.param .u64 .ptr .align 1 _Z12sumReductionPfS_x_param_0,
	.param .u64 .ptr .align 1 _Z12sumReductionPfS_x_param_1,
	.param .u64 _Z12sumReductionPfS_x_param_2
)
{
	.reg .pred 	%p<7>;
	.reg .b32 	%r<17>;
	.reg .b32 	%f<15>;
	.reg .b64 	%rd<12>;
	// demoted variable
	.shared .align 4 .b8 _ZZ12sumReductionPfS_xE7input_s[4096];
	ld.param.u64 	%rd6, [_Z12sumReductionPfS_x_param_0];
	ld.param.u64 	%rd4, [_Z12sumReductionPfS_x_param_1];
	ld.param.u64 	%rd5, [_Z12sumReductionPfS_x_param_2];
	cvta.to.global.u64 	%rd1, %rd6;
	mov.u32 	%r16, %ntid.x;
	mov.u32 	%r6, %ctaid.x;
	mul.lo.s32 	%r7, %r16, %r6;
	shl.b32 	%r8, %r7, 1;
	mov.u32 	%r2, %tid.x;
	add.s32 	%r9, %r8, %r2;
	cvt.u64.u32 	%rd2, %r9;
	setp.le.s64 	%p1, %rd5, %rd2;
	mov.f32 	%f14, 0f00000000;
	@%p1 bra 	$L__BB0_2;
	shl.b64 	%rd7, %rd2, 2;
	add.s64 	%rd8, %rd1, %rd7;
	ld.global.f32 	%f6, [%rd8];
	add.f32 	%f14, %f6, 0f00000000;
$L__BB0_2:
	cvt.u32.u64 	%r10, %rd2;
	add.s32 	%r11, %r10, 1024;
	cvt.u64.u32 	%rd3, %r11;
	setp.le.s64 	%p2, %rd5, %rd3;
	@%p2 bra 	$L__BB0_4;
	shl.b64 	%rd9, %rd3, 2;
	add.s64 	%rd10, %rd1, %rd9;
	ld.global.f32 	%f7, [%rd10];
	add.f32 	%f14, %f14, %f7;
$L__BB0_4:
	shl.b32 	%r12, %r2, 2;
	mov.u32 	%r13, _ZZ12sumReductionPfS_xE7input_s;
	add.s32 	%r3, %r13, %r12;
	st.shared.f32 	[%r3], %f14;
	setp.lt.u32 	%p3, %r16, 2;
	@%p3 bra 	$L__BB0_8;
$L__BB0_5:
	shr.u32 	%r5, %r16, 1;
	bar.sync 	0;
	setp.ge.u32 	%p4, %r2, %r5;
	@%p4 bra 	$L__BB0_7;
	shl.b32 	%r14, %r5, 2;
	add.s32 	%r15, %r3, %r14;
	ld.shared.f32 	%f8, [%r15];
	ld.shared.f32 	%f9, [%r3];
	add.f32 	%f10, %f8, %f9;
	st.shared.f32 	[%r3], %f10;
$L__BB0_7:
	setp.gt.u32 	%p5, %r16, 3;
	mov.u32 	%r16, %r5;
	@%p5 bra 	$L__BB0_5;
$L__BB0_8:
	setp.ne.s32 	%p6, %r2, 0;
	@%p6 bra 	$L__BB0_10;
	ld.shared.f32 	%f11, [_ZZ12sumReductionPfS_xE7input_s];
	cvta.to.global.u64 	%rd11, %rd4;
	atom.global.add.f32 	%f12, [%rd11], %f11;
$L__BB0_10:
	ret;

}


// ===== COMPILED SASS (sm_100) =====

	.target	sm_100

	.elftype	@"ET_EXEC"


//--------------------- .note.nv.tkinfo           --------------------------
	.section	.note.nv.tkinfo,"",@"SHT_NOTE"
	.sectionflags	@"SHF_NOTE_NV_TKINFO"
	.tkinfo
        /*0018*/ 	.word	0x00000002
        /*0030*/ 	.string	""
        /*0030*/ 	.string	"ptxas"
        /*0030*/ 	.string	"Cuda compilation tools, release 13.0, V13.0.88"
        /*0030*/ 	.string	"Build cuda_13.0.r13.0/compiler.36424714_0"
        /*0030*/ 	.string	"-arch sm_100 -m 64 "



//--------------------- .note.nv.cuinfo           --------------------------
	.section	.note.nv.cuinfo,"",@"SHT_NOTE"
	.sectionflags	@"SHF_NOTE_NV_CUINFO"
        /*0018*/ 	.short	0x0002
        /*001a*/ 	.short	0x0064
        /*001c*/ 	.short	0x0082
	.zero		2


//--------------------- .nv.info                  --------------------------
	.section	.nv.info,"",@"SHT_CUDA_INFO"
	.align	4


	//----- nvinfo : EIATTR_REGCOUNT
	.align		4
        /*0000*/ 	.byte	0x04, 0x2f
        /*0002*/ 	.short	(.L_1 - .L_0)
	.align		4
.L_0:
        /*0004*/ 	.word	index@(_Z12sumReductionPfS_x)
        /*0008*/ 	.word	0x0000000c


	//----- nvinfo : EIATTR_FRAME_SIZE
	.align		4
.L_1:
        /*000c*/ 	.byte	0x04, 0x11
        /*000e*/ 	.short	(.L_3 - .L_2)
	.align		4
.L_2:
        /*0010*/ 	.word	index@(_Z12sumReductionPfS_x)
        /*0014*/ 	.word	0x00000000


	//----- nvinfo : EIATTR_MIN_STACK_SIZE
	.align		4
.L_3:
        /*0018*/ 	.byte	0x04, 0x12
        /*001a*/ 	.short	(.L_5 - .L_4)
	.align		4
.L_4:
        /*001c*/ 	.word	index@(_Z12sumReductionPfS_x)
        /*0020*/ 	.word	0x00000000
.L_5:


//--------------------- .nv.compat                --------------------------
	.section	.nv.compat,"",@"SHT_CUDA_COMPAT_INFO"
	.align	4
        /*0000*/ 	.byte	0x02, 0x09, 0x00, 0x00, 0x02, 0x02, 0x01, 0x00, 0x02, 0x05, 0x05, 0x00, 0x03, 0x07, 0x01, 0x01
        /*0010*/ 	.byte	0x02, 0x03, 0x00, 0x00, 0x02, 0x06, 0x01, 0x00, 0x04, 0x0b, 0x08, 0x00, 0x09, 0x00, 0x00, 0x00
        /*0020*/ 	.byte	0x00, 0x00, 0x00, 0x00


//--------------------- .nv.info._Z12sumReductionPfS_x --------------------------
	.section	.nv.info._Z12sumReductionPfS_x,"",@"SHT_CUDA_INFO"
	.sectionflags	@""
	.align	4


	//----- nvinfo : EIATTR_CUDA_API_VERSION
	.align		4
        /*0000*/ 	.byte	0x04, 0x37
        /*0002*/ 	.short	(.L_7 - .L_6)
.L_6:
        /*0004*/ 	.word	0x00000082


	//----- nvinfo : EIATTR_KPARAM_INFO
	.align		4
.L_7:
        /*0008*/ 	.byte	0x04, 0x17
        /*000a*/ 	.short	(.L_9 - .L_8)
.L_8:
        /*000c*/ 	.word	0x00000000
        /*0010*/ 	.short	0x0002
        /*0012*/ 	.short	0x0010
        /*0014*/ 	.byte	0x00, 0xf0, 0x21, 0x00


	//----- nvinfo : EIATTR_KPARAM_INFO
	.align		4
.L_9:
        /*0018*/ 	.byte	0x04, 0x17
        /*001a*/ 	.short	(.L_11 - .L_10)
.L_10:
        /*001c*/ 	.word	0x00000000
        /*0020*/ 	.short	0x0001
        /*0022*/ 	.short	0x0008
        /*0024*/ 	.byte	0x00, 0xf5, 0x21, 0x00


	//----- nvinfo : EIATTR_KPARAM_INFO
	.align		4
.L_11:
        /*0028*/ 	.byte	0x04, 0x17
        /*002a*/ 	.short	(.L_13 - .L_12)
.L_12:
        /*002c*/ 	.word	0x00000000
        /*0030*/ 	.short	0x0000
        /*0032*/ 	.short	0x0000
        /*0034*/ 	.byte	0x00, 0xf5, 0x21, 0x00


	//----- nvinfo : EIATTR_SPARSE_MMA_MASK
	.align		4
.L_13:
        /*0038*/ 	.byte	0x03, 0x50
        /*003a*/ 	.short	0x0000


	//----- nvinfo : EIATTR_MAXREG_COUNT
	.align		4
        /*003c*/ 	.byte	0x03, 0x1b
        /*003e*/ 	.short	0x00ff


	//----- nvinfo : EIATTR_NUM_BARRIERS
	.align		4
        /*0040*/ 	.byte	0x02, 0x4c
        /*0042*/ 	.byte	0x01
	.zero		1


	//----- nvinfo : EIATTR_MERCURY_ISA_VERSION
	.align		4
        /*0044*/ 	.byte	0x03, 0x5f
        /*0046*/ 	.short	0x0101


	//----- nvinfo : EIATTR_VRC_CTA_INIT_COUNT
	.align		4
        /*0048*/ 	.byte	0x02, 0x4a
	.zero		1
	.zero		1


	//----- nvinfo : EIATTR_EXIT_INSTR_OFFSETS
	.align		4
        /*004c*/ 	.byte	0x04, 0x1c
        /*004e*/ 	.short	(.L_15 - .L_14)


	//   ....[0]....
.L_14:
        /*0050*/ 	.word	0x000002c0


	//   ....[1]....
        /*0054*/ 	.word	0x00000330


	//----- nvinfo : EIATTR_CBANK_PARAM_SIZE
	.align		4
.L_15:
        /*0058*/ 	.byte	0x03, 0x19
        /*005a*/ 	.short	0x0018


	//----- nvinfo : EIATTR_PARAM_CBANK
	.align		4
        /*005c*/ 	.byte	0x04, 0x0a
        /*005e*/ 	.short	(.L_17 - .L_16)
	.align		4
.L_16:
        /*0060*/ 	.word	index@(.nv.constant0._Z12sumReductionPfS_x)
        /*0064*/ 	.short	0x0380
        /*0066*/ 	.short	0x0018


	//----- nvinfo : EIATTR_SW_WAR
	.align		4
.L_17:
        /*0068*/ 	.byte	0x04, 0x36
        /*006a*/ 	.short	(.L_19 - .L_18)
.L_18:
        /*006c*/ 	.word	0x00000008
.L_19:


//--------------------- .nv.callgraph             --------------------------
	.section	.nv.callgraph,"",@"SHT_CUDA_CALLGRAPH"
	.align	4
	.sectionentsize	8
	.align		4
        /*0000*/ 	.word	0x00000000
	.align		4
        /*0004*/ 	.word	0xffffffff
	.align		4
        /*0008*/ 	.word	0x00000000
	.align		4
        /*000c*/ 	.word	0xfffffffe
	.align		4
        /*0010*/ 	.word	0x00000000
	.align		4
        /*0014*/ 	.word	0xfffffffd
	.align		4
        /*0018*/ 	.word	0x00000000
	.align		4
        /*001c*/ 	.word	0xfffffffc


//--------------------- .text._Z12sumReductionPfS_x --------------------------
	.section	.text._Z12sumReductionPfS_x,"ax",@progbits
	.align	128
        .global         _Z12sumReductionPfS_x
        .type           _Z12sumReductionPfS_x,@function
        .size           _Z12sumReductionPfS_x,(.L_x_3 - _Z12sumReductionPfS_x)
        .other          _Z12sumReductionPfS_x,@"STO_CUDA_ENTRY STV_DEFAULT"
_Z12sumReductionPfS_x:
.text._Z12sumReductionPfS_x:
[----:B------:R-:W-:Y:S01]  /*0000*/  LDC R1, c[0x0][0x37c] ;  /* 0x0000df00ff017b82 */ /* 0x000fe20000000800 */
[----:B------:R-:W0:Y:S01]  /*0010*/  S2R R0, SR_CTAID.X ;  /* 0x0000000000007919 */ /* 0x000e220000002500 */
[----:B------:R-:W0:Y:S01]  /*0020*/  LDCU UR8, c[0x0][0x360] ;  /* 0x00006c00ff0877ac */ /* 0x000e220008000800 */
[----:B------:R-:W1:Y:S01]  /*0030*/  S2R R7, SR_TID.X ;  /* 0x0000000000077919 */ /* 0x000e620000002100 */
[----:B------:R-:W2:Y:S01]  /*0040*/  LDCU.64 UR4, c[0x0][0x390] ;  /* 0x00007200ff0477ac */ /* 0x000ea20008000a00 */
[----:B------:R-:W3:Y:S01]  /*0050*/  LDCU.64 UR6, c[0x0][0x358] ;  /* 0x00006b00ff0677ac */ /* 0x000ee20008000a00 */
[----:B0-----:R-:W-:-:S04]  /*0060*/  IMAD R0, R0, UR8, RZ ;  /* 0x0000000800007c24 */ /* 0x001fc8000f8e02ff */
[----:B-1----:R-:W-:-:S04]  /*0070*/  IMAD R0, R0, 0x2, R7 ;  /* 0x0000000200007824 */ /* 0x002fc800078e0207 */
[C---:B------:R-:W-:Y:S01]  /*0080*/  VIADD R5, R0.reuse, 0x400 ;  /* 0x0000040000057836 */ /* 0x040fe20000000000 */
[----:B--2---:R-:W-:-:S04]  /*0090*/  ISETP.GE.U32.AND P1, PT, R0, UR4, PT ;  /* 0x0000000400007c0c */ /* 0x004fc8000bf26070 */
[----:B------:R-:W-:Y:S02]  /*00a0*/  ISETP.GE.AND.EX P1, PT, RZ, UR5, PT, P1 ;  /* 0x00000005ff007c0c */ /* 0x000fe4000bf26310 */
[----:B------:R-:W-:-:S04]  /*00b0*/  ISETP.GE.U32.AND P0, PT, R5, UR4, PT ;  /* 0x0000000405007c0c */ /* 0x000fc8000bf06070 */
[----:B------:R-:W-:-:S07]  /*00c0*/  ISETP.GE.AND.EX P0, PT, RZ, UR5, PT, P0 ;  /* 0x00000005ff007c0c */ /* 0x000fce000bf06300 */
[----:B------:R-:W0:Y:S08]  /*00d0*/  @!P1 LDC.64 R2, c[0x0][0x380] ;  /* 0x0000e000ff029b82 */ /* 0x000e300000000a00 */
[----:B------:R-:W1:Y:S01]  /*00e0*/  @!P0 LDC.64 R8, c[0x0][0x380] ;  /* 0x0000e000ff088b82 */ /* 0x000e620000000a00 */
[----:B0-----:R-:W-:-:S04]  /*00f0*/  @!P1 LEA R2, P2, R0, R2, 0x2 ;  /* 0x0000000200029211 */ /* 0x001fc800078410ff */
[----:B------:R-:W-:Y:S02]  /*0100*/  @!P1 LEA.HI.X R3, R0, R3, RZ, 0x2, P2 ;  /* 0x0000000300039211 */ /* 0x000fe400010f14ff */
[----:B-1----:R-:W-:-:S03]  /*0110*/  @!P0 LEA R4, P2, R5, R8, 0x2 ;  /* 0x0000000805048211 */ /* 0x002fc600078410ff */
[----:B---3--:R0:W2:Y:S01]  /*0120*/  @!P1 LDG.E R2, desc[UR6][R2.64] ;  /* 0x0000000602029981 */ /* 0x0080a2000c1e1900 */
[----:B------:R-:W-:-:S06]  /*0130*/  @!P0 LEA.HI.X R5, R5, R9, RZ, 0x2, P2 ;  /* 0x0000000905058211 */ /* 0x000fcc00010f14ff */
[----:B------:R-:W3:Y:S01]  /*0140*/  @!P0 LDG.E R5, desc[UR6][R4.64] ;  /* 0x0000000604058981 */ /* 0x000ee2000c1e1900 */
[----:B------:R-:W1:Y:S01]  /*0150*/  S2UR UR5, SR_CgaCtaId ;  /* 0x00000000000579c3 */ /* 0x000e620000008800 */
[----:B------:R-:W-:Y:S01]  /*0160*/  UMOV UR4, 0x400 ;  /* 0x0000040000047882 */ /* 0x000fe20000000000 */
[----:B------:R-:W-:Y:S02]  /*0170*/  IMAD.MOV.U32 R6, RZ, RZ, RZ ;  /* 0x000000ffff067224 */ /* 0x000fe400078e00ff */
[----:B------:R-:W-:Y:S01]  /*0180*/  IMAD.U32 R0, RZ, RZ, UR8 ;  /* 0x00000008ff007e24 */ /* 0x000fe2000f8e00ff */
[----:B-1----:R-:W-:-:S06]  /*0190*/  ULEA UR4, UR5, UR4, 0x18 ;  /* 0x0000000405047291 */ /* 0x002fcc000f8ec0ff */
[----:B0-----:R-:W-:Y:S02]  /*01a0*/  LEA R3, R7, UR4, 0x2 ;  /* 0x0000000407037c11 */ /* 0x001fe4000f8e10ff */
[----:B------:R-:W-:Y:S01]  /*01b0*/  ISETP.GE.U32.AND P2, PT, R0, 0x2, PT ;  /* 0x000000020000780c */ /* 0x000fe20003f46070 */
[----:B--2---:R-:W-:-:S04]  /*01c0*/  @!P1 FADD R6, RZ, R2 ;  /* 0x00000002ff069221 */ /* 0x004fc80000000000 */
[----:B---3--:R-:W-:-:S05]  /*01d0*/  @!P0 FADD R6, R6, R5 ;  /* 0x0000000506068221 */ /* 0x008fca0000000000 */
[----:B------:R0:W-:Y:S01]  /*01e0*/  STS [R3], R6 ;  /* 0x0000000603007388 */ /* 0x0001e20000000800 */
[----:B------:R-:W-:Y:S02]  /*01f0*/  ISETP.NE.AND P1, PT, R7, RZ, PT ;  /* 0x000000ff0700720c */ /* 0x000fe40003f25270 */
[----:B------:R-:W-:Y:S11]  /*0200*/  @!P2 BRA `(.L_x_0) ;  /* 0x00000000002ca947 */ /* 0x000ff60003800000 */
.L_x_1:
[----:B------:R-:W-:Y:S01]  /*0210*/  BAR.SYNC.DEFER_BLOCKING 0x0 ;  /* 0x0000000000007b1d */ /* 0x000fe20000010000 */
[----:B0-----:R-:W-:-:S04]  /*0220*/  SHF.R.U32.HI R6, RZ, 0x1, R0 ;  /* 0x00000001ff067819 */ /* 0x001fc80000011600 */
[----:B------:R-:W-:-:S13]  /*0230*/  ISETP.GE.U32.AND P0, PT, R7, R6, PT ;  /* 0x000000060700720c */ /* 0x000fda0003f06070 */
[----:B------:R-:W-:Y:S01]  /*0240*/  @!P0 IMAD R2, R6, 0x4, R3 ;  /* 0x0000000406028824 */ /* 0x000fe200078e0203 */
[----:B------:R-:W-:Y:S05]  /*0250*/  @!P0 LDS R5, [R3] ;  /* 0x0000000003058984 */ /* 0x000fea0000000800 */
[----:B------:R-:W0:Y:S02]  /*0260*/  @!P0 LDS R2, [R2] ;  /* 0x0000000002028984 */ /* 0x000e240000000800 */
[----:B0-----:R-:W-:-:S05]  /*0270*/  @!P0 FADD R4, R2, R5 ;  /* 0x0000000502048221 */ /* 0x001fca0000000000 */
[----:B------:R1:W-:Y:S01]  /*0280*/  @!P0 STS [R3], R4 ;  /* 0x0000000403008388 */ /* 0x0003e20000000800 */
[----:B------:R-:W-:Y:S01]  /*0290*/  ISETP.GT.U32.AND P0, PT, R0, 0x3, PT ;  /* 0x000000030000780c */ /* 0x000fe20003f04070 */
[----:B------:R-:W-:-:S12]  /*02a0*/  IMAD.MOV.U32 R0, RZ, RZ, R6 ;  /* 0x000000ffff007224 */ /* 0x000fd800078e0006 */
[----:B-1----:R-:W-:Y:S05]  /*02b0*/  @P0 BRA `(.L_x_1) ;  /* 0xfffffffc00d40947 */ /* 0x002fea000383ffff */
.L_x_0:
[----:B------:R-:W-:Y:S05]  /*02c0*/  @P1 EXIT ;  /* 0x000000000000194d */ /* 0x000fea0003800000 */
[----:B------:R-:W1:Y:S01]  /*02d0*/  S2UR UR5, SR_CgaCtaId ;  /* 0x00000000000579c3 */ /* 0x000e620000008800 */
[----:B------:R-:W-:-:S07]  /*02e0*/  UMOV UR4, 0x400 ;  /* 0x0000040000047882 */ /* 0x000fce0000000000 */
[----:B0-----:R-:W0:Y:S01]  /*02f0*/  LDC.64 R2, c[0x0][0x388] ;  /* 0x0000e200ff027b82 */ /* 0x001e220000000a00 */
[----:B-1----:R-:W-:-:S09]  /*0300*/  ULEA UR4, UR5, UR4, 0x18 ;  /* 0x0000000405047291 */ /* 0x002fd2000f8ec0ff */
[----:B------:R-:W0:Y:S04]  /*0310*/  LDS R5, [UR4] ;  /* 0x00000004ff057984 */ /* 0x000e280008000800 */
[----:B0-----:R-:W-:Y:S01]  /*0320*/  REDG.E.ADD.F32.FTZ.RN.STRONG.GPU desc[UR6][R2.64], R5 ;  /* 0x00000005020079a6 */ /* 0x001fe2000c12f306 */
[----:B------:R-:W-:Y:S05]  /*0330*/  EXIT ;  /* 0x000000000000794d */ /* 0x000fea0003800000 */
.L_x_2:
[----:B------:R-:W-:-:S00]  /*0340*/  BRA `(.L_x_2) ;  /* 0xfffffffc00fc7947 */ /* 0x000fc0000383ffff */
[----:B------:R-:W-:-:S00]  /*0350*/  NOP ;  /* 0x0000000000007918 */ /* 0x000fc00000000000 */
        /* <DEDUP_REMOVED lines=10> */
.L_x_3:


//--------------------- .nv.shared._Z12sumReductionPfS_x --------------------------
	.section	.nv.shared._Z12sumReductionPfS_x,"aw",@nobits
	.sectionflags	@""
	.align	4
.nv.shared._Z12sumReductionPfS_x:
	.zero		5120


//--------------------- .nv.shared.reserved.0     --------------------------
	.section	.nv.shared.reserved.0,"aw",@nobits
	.weak		__nv_reservedSMEM_offset_0_alias
	.size		__nv_reservedSMEM_offset_0_alias, 0, 64
	.other		__nv_reservedSMEM_offset_0_alias,@"STO_CUDA_RESERVED_SHARED STV_DEFAULT"
__nv_reservedSMEM_offset_0_alias:
	.zero		0
	.zero		64


//--------------------- .nv.constant0._Z12sumReductionPfS_x --------------------------
	.section	.nv.constant0._Z12sumReductionPfS_x,"a",@progbits
	.sectionflags	@""
	.align	4
.nv.constant0._Z12sumReductionPfS_x:
	.zero		920


//--------------------- SYMBOLS --------------------------

	.type		.nv.reservedSmem.offset0,@object
	.size		.nv.reservedSmem.offset0,0x4
	.type		.nv.reservedSmem.cap,@object
	.size		.nv.reservedSmem.cap,0x4
